	.headerflags	@"EF_CUDA_TEXMODE_UNIFIED EF_CUDA_64BIT_ADDRESS EF_CUDA_ACCELERATORS EF_CUDA_SM90 EF_CUDA_VIRTUAL_SM(EF_CUDA_SM90)"
	.elftype	@"ET_EXEC"


//--------------------- .nv.info                  --------------------------
	.section	.nv.info,"",@"SHT_CUDA_INFO"
	.align	4


	//----- nvinfo : EIATTR_REGCOUNT
	.align		4
        /*0000*/ 	.byte	0x04, 0x2f
        /*0002*/ 	.short	(.L_3 - .L_2)
	.align		4
.L_2:
        /*0004*/ 	.word	index@(triton_poi_fused__native_batch_norm_legit_no_training_relu_26)
        /*0008*/ 	.word	0x00000016


	//----- nvinfo : EIATTR_MIN_STACK_SIZE
	.align		4
.L_3:
        /*000c*/ 	.byte	0x04, 0x12
        /*000e*/ 	.short	(.L_5 - .L_4)
	.align		4
.L_4:
        /*0010*/ 	.word	index@(triton_poi_fused__native_batch_norm_legit_no_training_relu_26)
        /*0014*/ 	.word	0x00000000


	//----- nvinfo : EIATTR_FRAME_SIZE
	.align		4
.L_5:
        /*0018*/ 	.byte	0x04, 0x11
        /*001a*/ 	.short	(.L_7 - .L_6)
	.align		4
.L_6:
        /*001c*/ 	.word	index@(triton_poi_fused__native_batch_norm_legit_no_training_relu_26)
        /*0020*/ 	.word	0x00000000


	//----- nvinfo : EIATTR_MIN_STACK_SIZE
	.align		4
.L_7:
        /*0024*/ 	.byte	0x04, 0x12
        /*0026*/ 	.short	(.L_9 - .L_8)
	.align		4
.L_8:
        /*0028*/ 	.word	index@(triton_poi_fused__native_batch_norm_legit_no_training_relu_26)
        /*002c*/ 	.word	0x00000000
.L_9:


//--------------------- .nv.info.triton_poi_fused__native_batch_norm_legit_no_training_relu_26 --------------------------
	.section	.nv.info.triton_poi_fused__native_batch_norm_legit_no_training_relu_26,"",@"SHT_CUDA_INFO"
	.sectionflags	@""
	.align	4


	//----- nvinfo : EIATTR_CUDA_API_VERSION
	.align		4
        /*0000*/ 	.byte	0x04, 0x37
        /*0002*/ 	.short	(.L_11 - .L_10)
.L_10:
        /*0004*/ 	.word	0x0000007c


	//----- nvinfo : EIATTR_KPARAM_INFO
	.align		4
.L_11:
        /*0008*/ 	.byte	0x04, 0x17
        /*000a*/ 	.short	(.L_13 - .L_12)
.L_12:
        /*000c*/ 	.word	0x00000000
        /*0010*/ 	.short	0x0006
        /*0012*/ 	.short	0x0030
        /*0014*/ 	.byte	0x00, 0xf0, 0x11, 0x00


	//----- nvinfo : EIATTR_KPARAM_INFO
	.align		4
.L_13:
        /*0018*/ 	.byte	0x04, 0x17
        /*001a*/ 	.short	(.L_15 - .L_14)
.L_14:
        /*001c*/ 	.word	0x00000000
        /*0020*/ 	.short	0x0005
        /*0022*/ 	.short	0x0028
        /*0024*/ 	.byte	0x00, 0xf4, 0x21, 0x00


	//----- nvinfo : EIATTR_KPARAM_INFO
	.align		4
.L_15:
        /*0028*/ 	.byte	0x04, 0x17
        /*002a*/ 	.short	(.L_17 - .L_16)
.L_16:
        /*002c*/ 	.word	0x00000000
        /*0030*/ 	.short	0x0004
        /*0032*/ 	.short	0x0020
        /*0034*/ 	.byte	0x00, 0xf4, 0x21, 0x00


	//----- nvinfo : EIATTR_KPARAM_INFO
	.align		4
.L_17:
        /*0038*/ 	.byte	0x04, 0x17
        /*003a*/ 	.short	(.L_19 - .L_18)
.L_18:
        /*003c*/ 	.word	0x00000000
        /*0040*/ 	.short	0x0003
        /*0042*/ 	.short	0x0018
        /*0044*/ 	.byte	0x00, 0xf4, 0x21, 0x00


	//----- nvinfo : EIATTR_KPARAM_INFO
	.align		4
.L_19:
        /*0048*/ 	.byte	0x04, 0x17
        /*004a*/ 	.short	(.L_21 - .L_20)
.L_20:
        /*004c*/ 	.word	0x00000000
        /*0050*/ 	.short	0x0002
        /*0052*/ 	.short	0x0010
        /*0054*/ 	.byte	0x00, 0xf4, 0x21, 0x00


	//----- nvinfo : EIATTR_KPARAM_INFO
	.align		4
.L_21:
        /*0058*/ 	.byte	0x04, 0x17
        /*005a*/ 	.short	(.L_23 - .L_22)
.L_22:
        /*005c*/ 	.word	0x00000000
        /*0060*/ 	.short	0x0001
        /*0062*/ 	.short	0x0008
        /*0064*/ 	.byte	0x00, 0xf4, 0x21, 0x00


	//----- nvinfo : EIATTR_KPARAM_INFO
	.align		4
.L_23:
        /*0068*/ 	.byte	0x04, 0x17
        /*006a*/ 	.short	(.L_25 - .L_24)
.L_24:
        /*006c*/ 	.word	0x00000000
        /*0070*/ 	.short	0x0000
        /*0072*/ 	.short	0x0000
        /*0074*/ 	.byte	0x00, 0xf4, 0x21, 0x00


	//----- nvinfo : EIATTR_SPARSE_MMA_MASK
	.align		4
.L_25:
        /*0078*/ 	.byte	0x03, 0x50
        /*007a*/ 	.short	0x0000


	//----- nvinfo : EIATTR_MAXREG_COUNT
	.align		4
        /*007c*/ 	.byte	0x03, 0x1b
        /*007e*/ 	.short	0x00ff


	//----- nvinfo : EIATTR_EXIT_INSTR_OFFSETS
	.align		4
        /*0080*/ 	.byte	0x04, 0x1c
        /*0082*/ 	.short	(.L_27 - .L_26)


	//   ....[0]....
.L_26:
        /*0084*/ 	.word	0x00000420


	//   ....[1]....
        /*0088*/ 	.word	0x00000440


	//----- nvinfo : EIATTR_REQNTID
	.align		4
.L_27:
        /*008c*/ 	.byte	0x04, 0x10
        /*008e*/ 	.short	(.L_29 - .L_28)
.L_28:
        /*0090*/ 	.word	0x00000100
        /*0094*/ 	.word	0x00000001
        /*0098*/ 	.word	0x00000001


	//----- nvinfo : EIATTR_CBANK_PARAM_SIZE
	.align		4
.L_29:
        /*009c*/ 	.byte	0x03, 0x19
        /*009e*/ 	.short	0x0034


	//----- nvinfo : EIATTR_PARAM_CBANK
	.align		4
        /*00a0*/ 	.byte	0x04, 0x0a
        /*00a2*/ 	.short	(.L_31 - .L_30)
	.align		4
.L_30:
        /*00a4*/ 	.word	index@(.nv.constant0.triton_poi_fused__native_batch_norm_legit_no_training_relu_26)
        /*00a8*/ 	.short	0x0210
        /*00aa*/ 	.short	0x0034


	//----- nvinfo : EIATTR_SW_WAR
	.align		4
.L_31:
        /*00ac*/ 	.byte	0x04, 0x36
        /*00ae*/ 	.short	(.L_33 - .L_32)
.L_32:
        /*00b0*/ 	.word	0x00000008
.L_33:


//--------------------- .nv.callgraph             --------------------------
	.section	.nv.callgraph,"",@"SHT_CUDA_CALLGRAPH"
	.align	4
	.sectionentsize	8
	.align		4
        /*0000*/ 	.word	0x00000000
	.align		4
        /*0004*/ 	.word	0xffffffff
	.align		4
        /*0008*/ 	.word	0x00000000
	.align		4
        /*000c*/ 	.word	0xfffffffe
	.align		4
        /*0010*/ 	.word	0x00000000
	.align		4
        /*0014*/ 	.word	0xfffffffd
	.align		4
        /*0018*/ 	.word	0x00000000
	.align		4
        /*001c*/ 	.word	0xfffffffc


//--------------------- .nv.constant4             --------------------------
	.section	.nv.constant4,"a",@progbits
	.align	8
	.align		8
.nv.constant4:
        /*0000*/ 	.dword	_$_str
	.align		8
        /*0008*/ 	.dword	_$_str_$_2


//--------------------- .text.triton_poi_fused__native_batch_norm_legit_no_training_relu_26 --------------------------
	.section	.text.triton_poi_fused__native_batch_norm_legit_no_training_relu_26,"ax",@progbits
	.align	128
        .global         triton_poi_fused__native_batch_norm_legit_no_training_relu_26
        .type           triton_poi_fused__native_batch_norm_legit_no_training_relu_26,@function
        .size           triton_poi_fused__native_batch_norm_legit_no_training_relu_26,(.L_x_1 - triton_poi_fused__native_batch_norm_legit_no_training_relu_26)
        .other          triton_poi_fused__native_batch_norm_legit_no_training_relu_26,@"STO_CUDA_ENTRY STV_DEFAULT"
triton_poi_fused__native_batch_norm_legit_no_training_relu_26:
.text.triton_poi_fused__native_batch_norm_legit_no_training_relu_26:
[----:B------:R-:W0:Y:S01]  /*0000*/  LDC R1, c[0x0][0x28] ;  /* 0x00000a00ff017b82 */ /* 0x000e220000000800 */
[----:B------:R-:W1:Y:S07]  /*0010*/  S2R R0, SR_TID.X ;  /* 0x0000000000007919 */ /* 0x000e6e0000002100 */
[----:B------:R-:W2:Y:S01]  /*0020*/  LDC.64 R8, c[0x0][0x220] ;  /* 0x00008800ff087b82 */ /* 0x000ea20000000a00 */
[----:B------:R-:W-:Y:S01]  /*0030*/  ULDC.64 UR4, c[0x0][0x208] ;  /* 0x0000820000047ab9 */ /* 0x000fe20000000a00 */
[----:B------:R-:W3:Y:S06]  /*0040*/  S2R R5, SR_CTAID.X ;  /* 0x0000000000057919 */ /* 0x000eec0000002500 */
[----:B------:R-:W4:Y:S08]  /*0050*/  LDC.64 R12, c[0x0][0x210] ;  /* 0x00008400ff0c7b82 */ /* 0x000f300000000a00 */
[----:B------:R-:W5:Y:S08]  /*0060*/  LDC.64 R14, c[0x0][0x218] ;  /* 0x00008600ff0e7b82 */ /* 0x000f700000000a00 */
[----:B------:R-:W5:Y:S01]  /*0070*/  LDC.64 R16, c[0x0][0x228] ;  /* 0x00008a00ff107b82 */ /* 0x000f620000000a00 */
[----:B-1----:R-:W-:-:S07]  /*0080*/  SHF.L.U32 R0, R0, 0x1, RZ ;  /* 0x0000000100007819 */ /* 0x002fce00000006ff */
[----:B------:R-:W1:Y:S01]  /*0090*/  LDC.64 R18, c[0x0][0x230] ;  /* 0x00008c00ff127b82 */ /* 0x000e620000000a00 */
[----:B---3--:R-:W-:Y:S02]  /*00a0*/  SHF.R.S32.HI R3, RZ, 0x16, R5 ;  /* 0x00000016ff037819 */ /* 0x008fe40000011405 */
[----:B------:R-:W-:Y:S02]  /*00b0*/  LOP3.LUT R0, R0, 0x1fe, RZ, 0xc0, !PT ;  /* 0x000001fe00007812 */ /* 0x000fe400078ec0ff */
[----:B------:R-:W-:Y:S02]  /*00c0*/  SGXT R3, R3, 0x1 ;  /* 0x000000010303781a */ /* 0x000fe40000000200 */
[----:B------:R-:W-:-:S04]  /*00d0*/  LEA R0, R5, R0, 0x9 ;  /* 0x0000000005007211 */ /* 0x000fc800078e48ff */
[----:B------:R-:W-:Y:S02]  /*00e0*/  LEA.HI R3, R3, R0, RZ, 0x6 ;  /* 0x0000000003037211 */ /* 0x000fe400078f30ff */
[----:B------:R-:W-:Y:S02]  /*00f0*/  ISETP.GE.AND P0, PT, R0, 0xe8900, PT ;  /* 0x000e89000000780c */ /* 0x000fe40003f06270 */
[----:B------:R-:W-:-:S04]  /*0100*/  LOP3.LUT R3, R3, 0xffffffc0, RZ, 0xc0, !PT ;  /* 0xffffffc003037812 */ /* 0x000fc800078ec0ff */
[----:B------:R-:W-:Y:S02]  /*0110*/  IADD3 R11, R0, -R3, RZ ;  /* 0x80000003000b7210 */ /* 0x000fe40007ffe0ff */
[----:B------:R-:W-:-:S03]  /*0120*/  CS2R R2, SRZ ;  /* 0x0000000000027805 */ /* 0x000fc6000001ff00 */
[----:B--2---:R-:W-:-:S05]  /*0130*/  IMAD.WIDE R8, R11, 0x4, R8 ;  /* 0x000000040b087825 */ /* 0x004fca00078e0208 */
[----:B------:R2:W3:Y:S01]  /*0140*/  @!P0 LDG.E.EL.64 R2, desc[UR4][R8.64] ;  /* 0x0000000408028981 */ /* 0x0004e2000c2e1b00 */
[----:B------:R-:W-:Y:S02]  /*0150*/  CS2R R4, SRZ ;  /* 0x0000000000047805 */ /* 0x000fe4000001ff00 */
[----:B------:R-:W-:Y:S01]  /*0160*/  CS2R R6, SRZ ;  /* 0x0000000000067805 */ /* 0x000fe2000001ff00 */
[----:B----4-:R-:W-:-:S04]  /*0170*/  IMAD.WIDE R12, R0, 0x4, R12 ;  /* 0x00000004000c7825 */ /* 0x010fc800078e020c */
[C---:B-----5:R-:W-:Y:S01]  /*0180*/  IMAD.WIDE R14, R11.reuse, 0x4, R14 ;  /* 0x000000040b0e7825 */ /* 0x060fe200078e020e */
[----:B------:R-:W4:Y:S01]  /*0190*/  @!P0 LDG.E.64 R4, desc[UR4][R12.64] ;  /* 0x000000040c048981 */ /* 0x000f22000c1e1b00 */
[----:B--2---:R-:W-:Y:S02]  /*01a0*/  CS2R R8, SRZ ;  /* 0x0000000000087805 */ /* 0x004fe4000001ff00 */
[C---:B0-----:R-:W-:Y:S01]  /*01b0*/  IMAD.WIDE R16, R11.reuse, 0x4, R16 ;  /* 0x000000040b107825 */ /* 0x041fe200078e0210 */
[----:B------:R0:W4:Y:S03]  /*01c0*/  @!P0 LDG.E.EL.64 R6, desc[UR4][R14.64] ;  /* 0x000000040e068981 */ /* 0x000126000c2e1b00 */
[----:B-1----:R-:W-:Y:S01]  /*01d0*/  IMAD.WIDE R18, R11, 0x4, R18 ;  /* 0x000000040b127825 */ /* 0x002fe200078e0212 */
[----:B------:R-:W-:-:S04]  /*01e0*/  CS2R R10, SRZ ;  /* 0x00000000000a7805 */ /* 0x000fc8000001ff00 */
[----:B------:R-:W2:Y:S04]  /*01f0*/  @!P0 LDG.E.EL.64 R8, desc[UR4][R18.64] ;  /* 0x0000000412088981 */ /* 0x000ea8000c2e1b00 */
[----:B------:R-:W2:Y:S01]  /*0200*/  @!P0 LDG.E.EL.64 R10, desc[UR4][R16.64] ;  /* 0x00000004100a8981 */ /* 0x000ea2000c2e1b00 */
[----:B0-----:R-:W-:Y:S01]  /*0210*/  HFMA2.MMA R14, -RZ, RZ, 1.625, 0 ;  /* 0x3e800000ff0e7435 */ /* 0x001fe200000001ff */
[----:B---3--:R-:W-:Y:S01]  /*0220*/  FADD R2, R2, 0.0010000000474974513054 ;  /* 0x3a83126f02027421 */ /* 0x008fe20000000000 */
[----:B------:R-:W-:-:S03]  /*0230*/  FADD R3, R3, 0.0010000000474974513054 ;  /* 0x3a83126f03037421 */ /* 0x000fc60000000000 */
[----:B------:R-:W0:Y:S08]  /*0240*/  MUFU.SQRT R12, R2 ;  /* 0x00000002000c7308 */ /* 0x000e300000002000 */
[----:B------:R1:W3:Y:S01]  /*0250*/  MUFU.SQRT R13, R3 ;  /* 0x00000003000d7308 */ /* 0x0002e20000002000 */
[C---:B0-----:R-:W-:Y:S02]  /*0260*/  FSETP.GT.AND P1, PT, R12.reuse, 8.50705917302346158658e+37, PT ;  /* 0x7e8000000c00780b */ /* 0x041fe40003f24000 */
[----:B------:R-:W-:Y:S01]  /*0270*/  FSETP.GEU.AND P3, PT, R12, 1.175494350822287508e-38, PT ;  /* 0x008000000c00780b */ /* 0x000fe20003f6e000 */
[----:B-1----:R-:W0:Y:S01]  /*0280*/  LDC.64 R2, c[0x0][0x238] ;  /* 0x00008e00ff027b82 */ /* 0x002e220000000a00 */
[----:B---3--:R-:W-:-:S02]  /*0290*/  FSETP.GT.AND P2, PT, R13, 8.50705917302346158658e+37, PT ;  /* 0x7e8000000d00780b */ /* 0x008fc40003f44000 */
[----:B------:R-:W-:-:S07]  /*02a0*/  FSETP.GEU.AND P4, PT, R13, 1.175494350822287508e-38, PT ;  /* 0x008000000d00780b */ /* 0x000fce0003f8e000 */
[----:B------:R-:W-:-:S04]  /*02b0*/  @P1 FMUL R12, R12, 0.25 ;  /* 0x3e8000000c0c1820 */ /* 0x000fc80000400000 */
[----:B------:R-:W-:Y:S01]  /*02c0*/  @!P3 FMUL R12, R12, 16777216 ;  /* 0x4b8000000c0cb820 */ /* 0x000fe20000400000 */
[----:B------:R-:W-:-:S04]  /*02d0*/  @P2 FMUL R13, R13, 0.25 ;  /* 0x3e8000000d0d2820 */ /* 0x000fc80000400000 */
[----:B------:R-:W-:Y:S01]  /*02e0*/  @!P4 FMUL R13, R13, 16777216 ;  /* 0x4b8000000d0dc820 */ /* 0x000fe20000400000 */
[----:B------:R-:W1:Y:S01]  /*02f0*/  MUFU.RCP R12, R12 ;  /* 0x0000000c000c7308 */ /* 0x000e620000001000 */
[----:B------:R-:W-:-:S07]  /*0300*/  FSEL R15, R14, 1, P1 ;  /* 0x3f8000000e0f7808 */ /* 0x000fce0000800000 */
[----:B------:R-:W3:Y:S01]  /*0310*/  MUFU.RCP R13, R13 ;  /* 0x0000000d000d7308 */ /* 0x000ee20000001000 */
[----:B------:R-:W-:Y:S01]  /*0320*/  FSEL R14, R14, 1, P2 ;  /* 0x3f8000000e0e7808 */ /* 0x000fe20001000000 */
[----:B------:R-:W-:-:S04]  /*0330*/  @!P3 FMUL R15, R15, 16777216 ;  /* 0x4b8000000f0fb820 */ /* 0x000fc80000400000 */
[----:B------:R-:W-:Y:S01]  /*0340*/  @!P4 FMUL R14, R14, 16777216 ;  /* 0x4b8000000e0ec820 */ /* 0x000fe20000400000 */
[----:B----4-:R-:W-:Y:S01]  /*0350*/  FADD R5, -R7, R5 ;  /* 0x0000000507057221 */ /* 0x010fe20000000100 */
[----:B------:R-:W-:Y:S01]  /*0360*/  FADD R4, -R6, R4 ;  /* 0x0000000406047221 */ /* 0x000fe20000000100 */
[----:B-1----:R-:W-:Y:S01]  /*0370*/  FMUL R15, R12, R15 ;  /* 0x0000000f0c0f7220 */ /* 0x002fe20000400000 */
[----:B---3--:R-:W-:-:S03]  /*0380*/  FMUL R14, R13, R14 ;  /* 0x0000000e0d0e7220 */ /* 0x008fc60000400000 */
[----:B------:R-:W-:Y:S01]  /*0390*/  FMUL R15, R4, R15 ;  /* 0x0000000f040f7220 */ /* 0x000fe20000400000 */
[----:B------:R-:W-:-:S03]  /*03a0*/  FMUL R14, R5, R14 ;  /* 0x0000000e050e7220 */ /* 0x000fc60000400000 */
[----:B--2---:R-:W-:Y:S01]  /*03b0*/  FFMA R8, R15, R10, R8 ;  /* 0x0000000a0f087223 */ /* 0x004fe20000000008 */
[----:B------:R-:W-:-:S04]  /*03c0*/  FFMA R9, R14, R11, R9 ;  /* 0x0000000b0e097223 */ /* 0x000fc80000000009 */
[----:B------:R-:W-:Y:S02]  /*03d0*/  FSETP.GEU.AND P1, PT, R8, RZ, PT ;  /* 0x000000ff0800720b */ /* 0x000fe40003f2e000 */
[C---:B------:R-:W-:Y:S01]  /*03e0*/  FSETP.GEU.AND P2, PT, R9.reuse, RZ, PT ;  /* 0x000000ff0900720b */ /* 0x040fe20003f4e000 */
[----:B0-----:R-:W-:Y:S01]  /*03f0*/  IMAD.WIDE R2, R0, 0x4, R2 ;  /* 0x0000000400027825 */ /* 0x001fe200078e0202 */
[----:B------:R-:W-:Y:S02]  /*0400*/  FSEL R8, R8, RZ, P1 ;  /* 0x000000ff08087208 */ /* 0x000fe40000800000 */
[----:B------:R-:W-:Y:S01]  /*0410*/  FSEL R9, R9, RZ, P2 ;  /* 0x000000ff09097208 */ /* 0x000fe20001000000 */
[----:B------:R-:W-:Y:S08]  /*0420*/  @P0 EXIT ;  /* 0x000000000000094d */ /* 0x000ff00003800000 */
[----:B------:R-:W-:Y:S01]  /*0430*/  STG.E.64 desc[UR4][R2.64], R8 ;  /* 0x0000000802007986 */ /* 0x000fe2000c101b04 */
[----:B------:R-:W-:Y:S05]  /*0440*/  EXIT ;  /* 0x000000000000794d */ /* 0x000fea0003800000 */
.L_x_0:
[----:B------:R-:W-:-:S00]  /*0450*/  BRA `(.L_x_0) ;  /* 0xfffffffc00fc7947 */ /* 0x000fc0000383ffff */
[----:B------:R-:W-:-:S00]  /*0460*/  NOP ;  /* 0x0000000000007918 */ /* 0x000fc00000000000 */
        /* <DEDUP_REMOVED lines=9> */
.L_x_1:


//--------------------- .nv.global.init           --------------------------
	.section	.nv.global.init,"aw",@progbits
.nv.global.init:
	.type		_$_str,@object
	.size		_$_str,(_$_str_$_2 - _$_str)
_$_str:
        /*0000*/ 	.byte	0x5f, 0x5f, 0x43, 0x55, 0x44, 0x41, 0x5f, 0x46, 0x54, 0x5a, 0x00
	.type		_$_str_$_2,@object
	.size		_$_str_$_2,(.L_1 - _$_str_$_2)
_$_str_$_2:
        /*000b*/ 	.byte	0x5f, 0x5f, 0x43, 0x55, 0x44, 0x41, 0x5f, 0x50, 0x52, 0x45, 0x43, 0x5f, 0x53, 0x51, 0x52, 0x54
        /*001b*/ 	.byte	0x00
.L_1:


//--------------------- .nv.constant0.triton_poi_fused__native_batch_norm_legit_no_training_relu_26 --------------------------
	.section	.nv.constant0.triton_poi_fused__native_batch_norm_legit_no_training_relu_26,"a",@progbits
	.sectionflags	@""
	.align	4
.nv.constant0.triton_poi_fused__native_batch_norm_legit_no_training_relu_26:
	.zero		580
